	.headerflags	@"EF_CUDA_TEXMODE_UNIFIED EF_CUDA_64BIT_ADDRESS EF_CUDA_ACCELERATORS EF_CUDA_SM90 EF_CUDA_VIRTUAL_SM(EF_CUDA_SM90)"
	.elftype	@"ET_EXEC"


//--------------------- .nv.info                  --------------------------
	.section	.nv.info,"",@"SHT_CUDA_INFO"
	.align	4


	//----- nvinfo : EIATTR_REGCOUNT
	.align		4
        /*0000*/ 	.byte	0x04, 0x2f
        /*0002*/ 	.short	(.L_3 - .L_2)
	.align		4
.L_2:
        /*0004*/ 	.word	index@(triton_poi_fused__native_batch_norm_legit_no_training_relu_threshold_backward_19)
        /*0008*/ 	.word	0x00000010


	//----- nvinfo : EIATTR_MIN_STACK_SIZE
	.align		4
.L_3:
        /*000c*/ 	.byte	0x04, 0x12
        /*000e*/ 	.short	(.L_5 - .L_4)
	.align		4
.L_4:
        /*0010*/ 	.word	index@(triton_poi_fused__native_batch_norm_legit_no_training_relu_threshold_backward_19)
        /*0014*/ 	.word	0x00000000


	//----- nvinfo : EIATTR_FRAME_SIZE
	.align		4
.L_5:
        /*0018*/ 	.byte	0x04, 0x11
        /*001a*/ 	.short	(.L_7 - .L_6)
	.align		4
.L_6:
        /*001c*/ 	.word	index@(triton_poi_fused__native_batch_norm_legit_no_training_relu_threshold_backward_19)
        /*0020*/ 	.word	0x00000000


	//----- nvinfo : EIATTR_MIN_STACK_SIZE
	.align		4
.L_7:
        /*0024*/ 	.byte	0x04, 0x12
        /*0026*/ 	.short	(.L_9 - .L_8)
	.align		4
.L_8:
        /*0028*/ 	.word	index@(triton_poi_fused__native_batch_norm_legit_no_training_relu_threshold_backward_19)
        /*002c*/ 	.word	0x00000000
.L_9:


//--------------------- .nv.info.triton_poi_fused__native_batch_norm_legit_no_training_relu_threshold_backward_19 --------------------------
	.section	.nv.info.triton_poi_fused__native_batch_norm_legit_no_training_relu_threshold_backward_19,"",@"SHT_CUDA_INFO"
	.sectionflags	@""
	.align	4


	//----- nvinfo : EIATTR_CUDA_API_VERSION
	.align		4
        /*0000*/ 	.byte	0x04, 0x37
        /*0002*/ 	.short	(.L_11 - .L_10)
.L_10:
        /*0004*/ 	.word	0x0000007c


	//----- nvinfo : EIATTR_KPARAM_INFO
	.align		4
.L_11:
        /*0008*/ 	.byte	0x04, 0x17
        /*000a*/ 	.short	(.L_13 - .L_12)
.L_12:
        /*000c*/ 	.word	0x00000000
        /*0010*/ 	.short	0x0007
        /*0012*/ 	.short	0x0038
        /*0014*/ 	.byte	0x00, 0xf0, 0x11, 0x00


	//----- nvinfo : EIATTR_KPARAM_INFO
	.align		4
.L_13:
        /*0018*/ 	.byte	0x04, 0x17
        /*001a*/ 	.short	(.L_15 - .L_14)
.L_14:
        /*001c*/ 	.word	0x00000000
        /*0020*/ 	.short	0x0006
        /*0022*/ 	.short	0x0030
        /*0024*/ 	.byte	0x00, 0xf4, 0x21, 0x00


	//----- nvinfo : EIATTR_KPARAM_INFO
	.align		4
.L_15:
        /*0028*/ 	.byte	0x04, 0x17
        /*002a*/ 	.short	(.L_17 - .L_16)
.L_16:
        /*002c*/ 	.word	0x00000000
        /*0030*/ 	.short	0x0005
        /*0032*/ 	.short	0x0028
        /*0034*/ 	.byte	0x00, 0xf4, 0x21, 0x00


	//----- nvinfo : EIATTR_KPARAM_INFO
	.align		4
.L_17:
        /*0038*/ 	.byte	0x04, 0x17
        /*003a*/ 	.short	(.L_19 - .L_18)
.L_18:
        /*003c*/ 	.word	0x00000000
        /*0040*/ 	.short	0x0004
        /*0042*/ 	.short	0x0020
        /*0044*/ 	.byte	0x00, 0xf4, 0x21, 0x00


	//----- nvinfo : EIATTR_KPARAM_INFO
	.align		4
.L_19:
        /*0048*/ 	.byte	0x04, 0x17
        /*004a*/ 	.short	(.L_21 - .L_20)
.L_20:
        /*004c*/ 	.word	0x00000000
        /*0050*/ 	.short	0x0003
        /*0052*/ 	.short	0x0018
        /*0054*/ 	.byte	0x00, 0xf4, 0x21, 0x00


	//----- nvinfo : EIATTR_KPARAM_INFO
	.align		4
.L_21:
        /*0058*/ 	.byte	0x04, 0x17
        /*005a*/ 	.short	(.L_23 - .L_22)
.L_22:
        /*005c*/ 	.word	0x00000000
        /*0060*/ 	.short	0x0002
        /*0062*/ 	.short	0x0010
        /*0064*/ 	.byte	0x00, 0xf4, 0x21, 0x00


	//----- nvinfo : EIATTR_KPARAM_INFO
	.align		4
.L_23:
        /*0068*/ 	.byte	0x04, 0x17
        /*006a*/ 	.short	(.L_25 - .L_24)
.L_24:
        /*006c*/ 	.word	0x00000000
        /*0070*/ 	.short	0x0001
        /*0072*/ 	.short	0x0008
        /*0074*/ 	.byte	0x00, 0xf4, 0x21, 0x00


	//----- nvinfo : EIATTR_KPARAM_INFO
	.align		4
.L_25:
        /*0078*/ 	.byte	0x04, 0x17
        /*007a*/ 	.short	(.L_27 - .L_26)
.L_26:
        /*007c*/ 	.word	0x00000000
        /*0080*/ 	.short	0x0000
        /*0082*/ 	.short	0x0000
        /*0084*/ 	.byte	0x00, 0xf4, 0x21, 0x00


	//----- nvinfo : EIATTR_SPARSE_MMA_MASK
	.align		4
.L_27:
        /*0088*/ 	.byte	0x03, 0x50
        /*008a*/ 	.short	0x0000


	//----- nvinfo : EIATTR_MAXREG_COUNT
	.align		4
        /*008c*/ 	.byte	0x03, 0x1b
        /*008e*/ 	.short	0x00ff


	//----- nvinfo : EIATTR_EXIT_INSTR_OFFSETS
	.align		4
        /*0090*/ 	.byte	0x04, 0x1c
        /*0092*/ 	.short	(.L_29 - .L_28)


	//   ....[0]....
.L_28:
        /*0094*/ 	.word	0x000003f0


	//----- nvinfo : EIATTR_REQNTID
	.align		4
.L_29:
        /*0098*/ 	.byte	0x04, 0x10
        /*009a*/ 	.short	(.L_31 - .L_30)
.L_30:
        /*009c*/ 	.word	0x00000080
        /*00a0*/ 	.word	0x00000001
        /*00a4*/ 	.word	0x00000001


	//----- nvinfo : EIATTR_CBANK_PARAM_SIZE
	.align		4
.L_31:
        /*00a8*/ 	.byte	0x03, 0x19
        /*00aa*/ 	.short	0x003c


	//----- nvinfo : EIATTR_PARAM_CBANK
	.align		4
        /*00ac*/ 	.byte	0x04, 0x0a
        /*00ae*/ 	.short	(.L_33 - .L_32)
	.align		4
.L_32:
        /*00b0*/ 	.word	index@(.nv.constant0.triton_poi_fused__native_batch_norm_legit_no_training_relu_threshold_backward_19)
        /*00b4*/ 	.short	0x0210
        /*00b6*/ 	.short	0x003c


	//----- nvinfo : EIATTR_SW_WAR
	.align		4
.L_33:
        /*00b8*/ 	.byte	0x04, 0x36
        /*00ba*/ 	.short	(.L_35 - .L_34)
.L_34:
        /*00bc*/ 	.word	0x00000008
.L_35:


//--------------------- .nv.callgraph             --------------------------
	.section	.nv.callgraph,"",@"SHT_CUDA_CALLGRAPH"
	.align	4
	.sectionentsize	8
	.align		4
        /*0000*/ 	.word	0x00000000
	.align		4
        /*0004*/ 	.word	0xffffffff
	.align		4
        /*0008*/ 	.word	0x00000000
	.align		4
        /*000c*/ 	.word	0xfffffffe
	.align		4
        /*0010*/ 	.word	0x00000000
	.align		4
        /*0014*/ 	.word	0xfffffffd
	.align		4
        /*0018*/ 	.word	0x00000000
	.align		4
        /*001c*/ 	.word	0xfffffffc


//--------------------- .nv.constant4             --------------------------
	.section	.nv.constant4,"a",@progbits
	.align	8
	.align		8
.nv.constant4:
        /*0000*/ 	.dword	_$_str
	.align		8
        /*0008*/ 	.dword	_$_str_$_2


//--------------------- .text.triton_poi_fused__native_batch_norm_legit_no_training_relu_threshold_backward_19 --------------------------
	.section	.text.triton_poi_fused__native_batch_norm_legit_no_training_relu_threshold_backward_19,"ax",@progbits
	.align	128
        .global         triton_poi_fused__native_batch_norm_legit_no_training_relu_threshold_backward_19
        .type           triton_poi_fused__native_batch_norm_legit_no_training_relu_threshold_backward_19,@function
        .size           triton_poi_fused__native_batch_norm_legit_no_training_relu_threshold_backward_19,(.L_x_1 - triton_poi_fused__native_batch_norm_legit_no_training_relu_threshold_backward_19)
        .other          triton_poi_fused__native_batch_norm_legit_no_training_relu_threshold_backward_19,@"STO_CUDA_ENTRY STV_DEFAULT"
triton_poi_fused__native_batch_norm_legit_no_training_relu_threshold_backward_19:
.text.triton_poi_fused__native_batch_norm_legit_no_training_relu_threshold_backward_19:
[----:B------:R-:W-:Y:S01]  /*0000*/  LDC R1, c[0x0][0x28] ;  /* 0x00000a00ff017b82 */ /* 0x000fe20000000800 */
[----:B------:R-:W1:Y:S07]  /*0010*/  S2R R0, SR_TID.X ;  /* 0x0000000000007919 */ /* 0x000e6e0000002100 */
[----:B------:R-:W2:Y:S01]  /*0020*/  LDC.64 R6, c[0x0][0x220] ;  /* 0x00008800ff067b82 */ /* 0x000ea20000000a00 */
[----:B------:R-:W-:Y:S01]  /*0030*/  ULDC.64 UR4, c[0x0][0x208] ;  /* 0x0000820000047ab9 */ /* 0x000fe20000000a00 */
[----:B------:R-:W3:Y:S06]  /*0040*/  S2R R5, SR_CTAID.X ;  /* 0x0000000000057919 */ /* 0x000eec0000002500 */
[----:B------:R-:W4:Y:S08]  /*0050*/  LDC.64 R8, c[0x0][0x228] ;  /* 0x00008a00ff087b82 */ /* 0x000f300000000a00 */
[----:B------:R-:W5:Y:S01]  /*0060*/  LDC.64 R10, c[0x0][0x230] ;  /* 0x00008c00ff0a7b82 */ /* 0x000f620000000a00 */
[----:B------:R-:W-:Y:S01]  /*0070*/  IMAD.MOV.U32 R12, RZ, RZ, 0x3e800000 ;  /* 0x3e800000ff0c7424 */ /* 0x000fe200078e00ff */
[----:B------:R-:W-:Y:S01]  /*0080*/  ULDC.64 UR6, c[0x0][0x240] ;  /* 0x0000900000067ab9 */ /* 0x000fe20000000a00 */
[----:B-1----:R-:W-:Y:S01]  /*0090*/  IMAD.SHL.U32 R0, R0, 0x2, RZ ;  /* 0x0000000200007824 */ /* 0x002fe200078e00ff */
[----:B---3--:R-:W-:-:S04]  /*00a0*/  SHF.R.S32.HI R3, RZ, 0x17, R5 ;  /* 0x00000017ff037819 */ /* 0x008fc80000011405 */
[----:B------:R-:W-:Y:S02]  /*00b0*/  LOP3.LUT R0, R0, 0xfe, RZ, 0xc0, !PT ;  /* 0x000000fe00007812 */ /* 0x000fe400078ec0ff */
[----:B------:R-:W-:-:S03]  /*00c0*/  SGXT R3, R3, 0x1 ;  /* 0x000000010303781a */ /* 0x000fc60000000200 */
[----:B------:R-:W-:Y:S02]  /*00d0*/  IMAD R0, R5, 0x100, R0 ;  /* 0x0000010005007824 */ /* 0x000fe400078e0200 */
[----:B------:R-:W1:Y:S03]  /*00e0*/  LDC.64 R4, c[0x0][0x218] ;  /* 0x00008600ff047b82 */ /* 0x000e660000000a00 */
[----:B------:R-:W-:-:S04]  /*00f0*/  LEA.HI R3, R3, R0, RZ, 0x4 ;  /* 0x0000000003037211 */ /* 0x000fc800078f20ff */
[--C-:B------:R-:W-:Y:S02]  /*0100*/  SHF.R.S32.HI R2, RZ, 0x4, R3.reuse ;  /* 0x00000004ff027819 */ /* 0x100fe40000011403 */
[----:B------:R-:W-:-:S04]  /*0110*/  SHF.R.S32.HI R3, RZ, 0x1f, R3 ;  /* 0x0000001fff037819 */ /* 0x000fc80000011403 */
[----:B------:R-:W-:-:S04]  /*0120*/  LEA.HI R3, R3, R2, RZ, 0x9 ;  /* 0x0000000203037211 */ /* 0x000fc800078f48ff */
[----:B------:R-:W-:-:S04]  /*0130*/  LOP3.LUT R3, R3, 0xfffffe00, RZ, 0xc0, !PT ;  /* 0xfffffe0003037812 */ /* 0x000fc800078ec0ff */
[----:B------:R-:W-:Y:S02]  /*0140*/  IADD3 R13, R2, -R3, RZ ;  /* 0x80000003020d7210 */ /* 0x000fe40007ffe0ff */
[----:B------:R-:W3:Y:S03]  /*0150*/  LDC.64 R2, c[0x0][0x210] ;  /* 0x00008400ff027b82 */ /* 0x000ee60000000a00 */
[----:B--2---:R-:W-:-:S06]  /*0160*/  IMAD.WIDE R6, R13, 0x4, R6 ;  /* 0x000000040d067825 */ /* 0x004fcc00078e0206 */
[----:B------:R-:W2:Y:S01]  /*0170*/  LDG.E.EL R6, desc[UR4][R6.64] ;  /* 0x0000000406067981 */ /* 0x000ea2000c2e1900 */
[----:B-1----:R-:W-:-:S06]  /*0180*/  IMAD.WIDE R4, R13, 0x4, R4 ;  /* 0x000000040d047825 */ /* 0x002fcc00078e0204 */
[----:B------:R-:W2:Y:S01]  /*0190*/  LDG.E.EL R4, desc[UR4][R4.64] ;  /* 0x0000000404047981 */ /* 0x000ea2000c2e1900 */
[----:B---3--:R-:W-:-:S06]  /*01a0*/  IMAD.WIDE R2, R0, 0x4, R2 ;  /* 0x0000000400027825 */ /* 0x008fcc00078e0202 */
[----:B------:R-:W3:Y:S01]  /*01b0*/  LDG.E.64 R2, desc[UR4][R2.64] ;  /* 0x0000000402027981 */ /* 0x000ee2000c1e1b00 */
[----:B----4-:R-:W-:-:S04]  /*01c0*/  IMAD.WIDE R8, R13, 0x4, R8 ;  /* 0x000000040d087825 */ /* 0x010fc800078e0208 */
[----:B-----5:R-:W-:Y:S02]  /*01d0*/  IMAD.WIDE R10, R13, 0x4, R10 ;  /* 0x000000040d0a7825 */ /* 0x020fe400078e020a */
[----:B------:R-:W4:Y:S04]  /*01e0*/  LDG.E.EL R8, desc[UR4][R8.64] ;  /* 0x0000000408087981 */ /* 0x000f28000c2e1900 */
[----:B------:R-:W4:Y:S01]  /*01f0*/  LDG.E.EL R11, desc[UR4][R10.64] ;  /* 0x000000040a0b7981 */ /* 0x000f22000c2e1900 */
[----:B--2---:R-:W-:-:S04]  /*0200*/  FADD R6, R6, 9.9999997473787516356e-06 ;  /* 0x3727c5ac06067421 */ /* 0x004fc80000000000 */
[----:B------:R-:W1:Y:S02]  /*0210*/  MUFU.SQRT R7, R6 ;  /* 0x0000000600077308 */ /* 0x000e640000002000 */
[C---:B-1----:R-:W-:Y:S02]  /*0220*/  FSETP.GT.AND P0, PT, R7.reuse, 8.50705917302346158658e+37, PT ;  /* 0x7e8000000700780b */ /* 0x042fe40003f04000 */
[----:B------:R-:W-:-:S11]  /*0230*/  FSETP.GEU.AND P1, PT, R7, 1.175494350822287508e-38, PT ;  /* 0x008000000700780b */ /* 0x000fd60003f2e000 */
[----:B------:R-:W-:-:S04]  /*0240*/  @P0 FMUL R7, R7, 0.25 ;  /* 0x3e80000007070820 */ /* 0x000fc80000400000 */
[----:B------:R-:W-:-:S06]  /*0250*/  @!P1 FMUL R7, R7, 16777216 ;  /* 0x4b80000007079820 */ /* 0x000fcc0000400000 */
[----:B------:R-:W1:Y:S01]  /*0260*/  MUFU.RCP R7, R7 ;  /* 0x0000000700077308 */ /* 0x000e620000001000 */
[----:B------:R-:W-:Y:S01]  /*0270*/  FSEL R12, R12, 1, P0 ;  /* 0x3f8000000c0c7808 */ /* 0x000fe20000000000 */
[----:B---3--:R-:W-:-:S04]  /*0280*/  FADD R5, R3, -R4 ;  /* 0x8000000403057221 */ /* 0x008fc80000000000 */
[----:B------:R-:W-:Y:S01]  /*0290*/  @!P1 FMUL R12, R12, 16777216 ;  /* 0x4b8000000c0c9820 */ /* 0x000fe20000400000 */
[----:B------:R-:W-:-:S03]  /*02a0*/  FADD R3, R2, -R4 ;  /* 0x8000000402037221 */ /* 0x000fc60000000000 */
[----:B-1----:R-:W-:-:S04]  /*02b0*/  FMUL R12, R7, R12 ;  /* 0x0000000c070c7220 */ /* 0x002fc80000400000 */
[C---:B------:R-:W-:Y:S01]  /*02c0*/  FMUL R4, R12.reuse, R5 ;  /* 0x000000050c047220 */ /* 0x040fe20000400000 */
[----:B------:R-:W-:Y:S02]  /*02d0*/  FMUL R12, R12, R3 ;  /* 0x000000030c0c7220 */ /* 0x000fe40000400000 */
[----:B------:R-:W1:Y:S01]  /*02e0*/  LDC.64 R2, c[0x0][0x238] ;  /* 0x00008e00ff027b82 */ /* 0x000e620000000a00 */
[C-C-:B----4-:R-:W-:Y:S01]  /*02f0*/  FFMA R4, R8.reuse, R4, R11.reuse ;  /* 0x0000000408047223 */ /* 0x150fe2000000000b */
[----:B------:R-:W-:-:S04]  /*0300*/  FFMA R12, R8, R12, R11 ;  /* 0x0000000c080c7223 */ /* 0x000fc8000000000b */
[----:B------:R-:W-:Y:S02]  /*0310*/  FSETP.GEU.AND P0, PT, R4, RZ, PT ;  /* 0x000000ff0400720b */ /* 0x000fe40003f0e000 */
[----:B------:R-:W-:Y:S02]  /*0320*/  FSETP.GEU.AND P1, PT, R12, RZ, PT ;  /* 0x000000ff0c00720b */ /* 0x000fe40003f2e000 */
[----:B------:R-:W-:Y:S02]  /*0330*/  FSEL R13, R4, RZ, P0 ;  /* 0x000000ff040d7208 */ /* 0x000fe40000000000 */
[----:B------:R-:W-:Y:S02]  /*0340*/  FSEL R12, R12, RZ, P1 ;  /* 0x000000ff0c0c7208 */ /* 0x000fe40000800000 */
[----:B------:R-:W-:Y:S02]  /*0350*/  FSETP.GTU.AND P0, PT, R13, RZ, PT ;  /* 0x000000ff0d00720b */ /* 0x000fe40003f0c000 */
[----:B------:R-:W-:-:S02]  /*0360*/  FSETP.GTU.AND P1, PT, R12, RZ, PT ;  /* 0x000000ff0c00720b */ /* 0x000fc40003f2c000 */
[----:B------:R-:W-:Y:S02]  /*0370*/  IADD3 R4, P2, R0, UR6, RZ ;  /* 0x0000000600047c10 */ /* 0x000fe4000ff5e0ff */
[----:B------:R-:W-:Y:S02]  /*0380*/  SEL R6, RZ, 0x1, P1 ;  /* 0x00000001ff067807 */ /* 0x000fe40000800000 */
[----:B------:R-:W-:Y:S01]  /*0390*/  SEL R7, RZ, 0x100, P0 ;  /* 0x00000100ff077807 */ /* 0x000fe20000000000 */
[C---:B-1----:R-:W-:Y:S01]  /*03a0*/  IMAD.WIDE R2, R0.reuse, 0x4, R2 ;  /* 0x0000000400027825 */ /* 0x042fe200078e0202 */
[----:B------:R-:W-:Y:S02]  /*03b0*/  LEA.HI.X.SX32 R5, R0, UR7, 0x1, P2 ;  /* 0x0000000700057c11 */ /* 0x000fe400090f0eff */
[----:B------:R-:W-:Y:S02]  /*03c0*/  IADD3 R7, R6, R7, RZ ;  /* 0x0000000706077210 */ /* 0x000fe40007ffe0ff */
[----:B------:R-:W-:Y:S04]  /*03d0*/  STG.E.64 desc[UR4][R2.64], R12 ;  /* 0x0000000c02007986 */ /* 0x000fe8000c101b04 */
[----:B------:R-:W-:Y:S01]  /*03e0*/  STG.E.U16 desc[UR4][R4.64], R7 ;  /* 0x0000000704007986 */ /* 0x000fe2000c101504 */
[----:B------:R-:W-:Y:S05]  /*03f0*/  EXIT ;  /* 0x000000000000794d */ /* 0x000fea0003800000 */
.L_x_0:
[----:B------:R-:W-:-:S00]  /*0400*/  BRA `(.L_x_0) ;  /* 0xfffffffc00fc7947 */ /* 0x000fc0000383ffff */
[----:B------:R-:W-:-:S00]  /*0410*/  NOP ;  /* 0x0000000000007918 */ /* 0x000fc00000000000 */
        /* <DEDUP_REMOVED lines=14> */
.L_x_1:


//--------------------- .nv.global.init           --------------------------
	.section	.nv.global.init,"aw",@progbits
.nv.global.init:
	.type		_$_str,@object
	.size		_$_str,(_$_str_$_2 - _$_str)
_$_str:
        /*0000*/ 	.byte	0x5f, 0x5f, 0x43, 0x55, 0x44, 0x41, 0x5f, 0x46, 0x54, 0x5a, 0x00
	.type		_$_str_$_2,@object
	.size		_$_str_$_2,(.L_1 - _$_str_$_2)
_$_str_$_2:
        /*000b*/ 	.byte	0x5f, 0x5f, 0x43, 0x55, 0x44, 0x41, 0x5f, 0x50, 0x52, 0x45, 0x43, 0x5f, 0x53, 0x51, 0x52, 0x54
        /*001b*/ 	.byte	0x00
.L_1:


//--------------------- .nv.constant0.triton_poi_fused__native_batch_norm_legit_no_training_relu_threshold_backward_19 --------------------------
	.section	.nv.constant0.triton_poi_fused__native_batch_norm_legit_no_training_relu_threshold_backward_19,"a",@progbits
	.sectionflags	@""
	.align	4
.nv.constant0.triton_poi_fused__native_batch_norm_legit_no_training_relu_threshold_backward_19:
	.zero		588
